	.headerflags	@"EF_CUDA_TEXMODE_UNIFIED EF_CUDA_64BIT_ADDRESS EF_CUDA_ACCELERATORS EF_CUDA_SM90 EF_CUDA_VIRTUAL_SM(EF_CUDA_SM90)"
	.elftype	@"ET_EXEC"


//--------------------- .nv.info                  --------------------------
	.section	.nv.info,"",@"SHT_CUDA_INFO"
	.align	4


	//----- nvinfo : EIATTR_REGCOUNT
	.align		4
        /*0000*/ 	.byte	0x04, 0x2f
        /*0002*/ 	.short	(.L_1 - .L_0)
	.align		4
.L_0:
        /*0004*/ 	.word	index@(triton_per_fused_abs_mean_sub_13)
        /*0008*/ 	.word	0x00000015


	//----- nvinfo : EIATTR_MIN_STACK_SIZE
	.align		4
.L_1:
        /*000c*/ 	.byte	0x04, 0x12
        /*000e*/ 	.short	(.L_3 - .L_2)
	.align		4
.L_2:
        /*0010*/ 	.word	index@(triton_per_fused_abs_mean_sub_13)
        /*0014*/ 	.word	0x00000000


	//----- nvinfo : EIATTR_FRAME_SIZE
	.align		4
.L_3:
        /*0018*/ 	.byte	0x04, 0x11
        /*001a*/ 	.short	(.L_5 - .L_4)
	.align		4
.L_4:
        /*001c*/ 	.word	index@(triton_per_fused_abs_mean_sub_13)
        /*0020*/ 	.word	0x00000000


	//----- nvinfo : EIATTR_MIN_STACK_SIZE
	.align		4
.L_5:
        /*0024*/ 	.byte	0x04, 0x12
        /*0026*/ 	.short	(.L_7 - .L_6)
	.align		4
.L_6:
        /*0028*/ 	.word	index@(triton_per_fused_abs_mean_sub_13)
        /*002c*/ 	.word	0x00000000
.L_7:


//--------------------- .nv.info.triton_per_fused_abs_mean_sub_13 --------------------------
	.section	.nv.info.triton_per_fused_abs_mean_sub_13,"",@"SHT_CUDA_INFO"
	.sectionflags	@""
	.align	4


	//----- nvinfo : EIATTR_CUDA_API_VERSION
	.align		4
        /*0000*/ 	.byte	0x04, 0x37
        /*0002*/ 	.short	(.L_9 - .L_8)
.L_8:
        /*0004*/ 	.word	0x0000007c


	//----- nvinfo : EIATTR_KPARAM_INFO
	.align		4
.L_9:
        /*0008*/ 	.byte	0x04, 0x17
        /*000a*/ 	.short	(.L_11 - .L_10)
.L_10:
        /*000c*/ 	.word	0x00000000
        /*0010*/ 	.short	0x0003
        /*0012*/ 	.short	0x0014
        /*0014*/ 	.byte	0x00, 0xf0, 0x11, 0x00


	//----- nvinfo : EIATTR_KPARAM_INFO
	.align		4
.L_11:
        /*0018*/ 	.byte	0x04, 0x17
        /*001a*/ 	.short	(.L_13 - .L_12)
.L_12:
        /*001c*/ 	.word	0x00000000
        /*0020*/ 	.short	0x0002
        /*0022*/ 	.short	0x0010
        /*0024*/ 	.byte	0x00, 0xf0, 0x11, 0x00


	//----- nvinfo : EIATTR_KPARAM_INFO
	.align		4
.L_13:
        /*0028*/ 	.byte	0x04, 0x17
        /*002a*/ 	.short	(.L_15 - .L_14)
.L_14:
        /*002c*/ 	.word	0x00000000
        /*0030*/ 	.short	0x0001
        /*0032*/ 	.short	0x0008
        /*0034*/ 	.byte	0x00, 0xf4, 0x21, 0x00


	//----- nvinfo : EIATTR_KPARAM_INFO
	.align		4
.L_15:
        /*0038*/ 	.byte	0x04, 0x17
        /*003a*/ 	.short	(.L_17 - .L_16)
.L_16:
        /*003c*/ 	.word	0x00000000
        /*0040*/ 	.short	0x0000
        /*0042*/ 	.short	0x0000
        /*0044*/ 	.byte	0x00, 0xf4, 0x21, 0x00


	//----- nvinfo : EIATTR_SPARSE_MMA_MASK
	.align		4
.L_17:
        /*0048*/ 	.byte	0x03, 0x50
        /*004a*/ 	.short	0x0000


	//----- nvinfo : EIATTR_MAXREG_COUNT
	.align		4
        /*004c*/ 	.byte	0x03, 0x1b
        /*004e*/ 	.short	0x00ff


	//----- nvinfo : EIATTR_COOP_GROUP_MASK_REGIDS
	.align		4
        /*0050*/ 	.byte	0x04, 0x29
        /*0052*/ 	.short	(.L_19 - .L_18)


	//   ....[0]....
.L_18:
        /*0054*/ 	.word	0xffffffff


	//   ....[1]....
        /*0058*/ 	.word	0xffffffff


	//   ....[2]....
        /*005c*/ 	.word	0xffffffff


	//   ....[3]....
        /*0060*/ 	.word	0xffffffff


	//   ....[4]....
        /*0064*/ 	.word	0xffffffff


	//   ....[5]....
        /*0068*/ 	.word	0xffffffff


	//   ....[6]....
        /*006c*/ 	.word	0xffffffff


	//   ....[7]....
        /*0070*/ 	.word	0xffffffff


	//   ....[8]....
        /*0074*/ 	.word	0xffffffff


	//   ....[9]....
        /*0078*/ 	.word	0xffffffff


	//   ....[10]....
        /*007c*/ 	.word	0xffffffff


	//----- nvinfo : EIATTR_COOP_GROUP_INSTR_OFFSETS
	.align		4
.L_19:
        /*0080*/ 	.byte	0x04, 0x28
        /*0082*/ 	.short	(.L_21 - .L_20)


	//   ....[0]....
.L_20:
        /*0084*/ 	.word	0x00000290


	//   ....[1]....
        /*0088*/ 	.word	0x000002a0


	//   ....[2]....
        /*008c*/ 	.word	0x000002b0


	//   ....[3]....
        /*0090*/ 	.word	0x000002c0


	//   ....[4]....
        /*0094*/ 	.word	0x00000310


	//   ....[5]....
        /*0098*/ 	.word	0x00000320


	//   ....[6]....
        /*009c*/ 	.word	0x00000330


	//   ....[7]....
        /*00a0*/ 	.word	0x00000340


	//   ....[8]....
        /*00a4*/ 	.word	0x00000460


	//   ....[9]....
        /*00a8*/ 	.word	0x00000480


	//   ....[10]....
        /*00ac*/ 	.word	0x000004b0


	//----- nvinfo : EIATTR_EXIT_INSTR_OFFSETS
	.align		4
.L_21:
        /*00b0*/ 	.byte	0x04, 0x1c
        /*00b2*/ 	.short	(.L_23 - .L_22)


	//   ....[0]....
.L_22:
        /*00b4*/ 	.word	0x000005e0


	//   ....[1]....
        /*00b8*/ 	.word	0x00000630


	//----- nvinfo : EIATTR_REQNTID
	.align		4
.L_23:
        /*00bc*/ 	.byte	0x04, 0x10
        /*00be*/ 	.short	(.L_25 - .L_24)
.L_24:
        /*00c0*/ 	.word	0x00000100
        /*00c4*/ 	.word	0x00000001
        /*00c8*/ 	.word	0x00000001


	//----- nvinfo : EIATTR_CBANK_PARAM_SIZE
	.align		4
.L_25:
        /*00cc*/ 	.byte	0x03, 0x19
        /*00ce*/ 	.short	0x0018


	//----- nvinfo : EIATTR_PARAM_CBANK
	.align		4
        /*00d0*/ 	.byte	0x04, 0x0a
        /*00d2*/ 	.short	(.L_27 - .L_26)
	.align		4
.L_26:
        /*00d4*/ 	.word	index@(.nv.constant0.triton_per_fused_abs_mean_sub_13)
        /*00d8*/ 	.short	0x0210
        /*00da*/ 	.short	0x0018


	//----- nvinfo : EIATTR_SW_WAR
	.align		4
.L_27:
        /*00dc*/ 	.byte	0x04, 0x36
        /*00de*/ 	.short	(.L_29 - .L_28)
.L_28:
        /*00e0*/ 	.word	0x00000008
.L_29:


//--------------------- .nv.callgraph             --------------------------
	.section	.nv.callgraph,"",@"SHT_CUDA_CALLGRAPH"
	.align	4
	.sectionentsize	8
	.align		4
        /*0000*/ 	.word	0x00000000
	.align		4
        /*0004*/ 	.word	0xffffffff
	.align		4
        /*0008*/ 	.word	0x00000000
	.align		4
        /*000c*/ 	.word	0xfffffffe
	.align		4
        /*0010*/ 	.word	0x00000000
	.align		4
        /*0014*/ 	.word	0xfffffffd
	.align		4
        /*0018*/ 	.word	0x00000000
	.align		4
        /*001c*/ 	.word	0xfffffffc


//--------------------- .text.triton_per_fused_abs_mean_sub_13 --------------------------
	.section	.text.triton_per_fused_abs_mean_sub_13,"ax",@progbits
	.sectionflags	@"SHF_BARRIERS=1"
	.align	128
        .global         triton_per_fused_abs_mean_sub_13
        .type           triton_per_fused_abs_mean_sub_13,@function
        .size           triton_per_fused_abs_mean_sub_13,(.L_x_1 - triton_per_fused_abs_mean_sub_13)
        .other          triton_per_fused_abs_mean_sub_13,@"STO_CUDA_ENTRY STV_DEFAULT"
triton_per_fused_abs_mean_sub_13:
.text.triton_per_fused_abs_mean_sub_13:
[----:B------:R-:W0:Y:S02]  /*0000*/  LDC R1, c[0x0][0x28] ;  /* 0x00000a00ff017b82 */ /* 0x000e240000000800 */
[----:B------:R-:W1:Y:S01]  /*0010*/  S2R R0, SR_TID.X ;  /* 0x0000000000007919 */ /* 0x000e620000002100 */
[----:B------:R-:W2:Y:S01]  /*0020*/  LDC.64 R16, c[0x0][0x210] ;  /* 0x00008400ff107b82 */ /* 0x000ea20000000a00 */
[----:B------:R-:W-:Y:S02]  /*0030*/  CS2R R8, SRZ ;  /* 0x0000000000087805 */ /* 0x000fe4000001ff00 */
[----:B------:R-:W-:Y:S01]  /*0040*/  CS2R R10, SRZ ;  /* 0x00000000000a7805 */ /* 0x000fe2000001ff00 */
[----:B------:R-:W3:Y:S01]  /*0050*/  S2R R3, SR_CTAID.X ;  /* 0x0000000000037919 */ /* 0x000ee20000002500 */
[----:B------:R-:W-:Y:S01]  /*0060*/  ULDC.64 UR6, c[0x0][0x208] ;  /* 0x0000820000067ab9 */ /* 0x000fe20000000a00 */
[C---:B-1----:R-:W-:Y:S02]  /*0070*/  IMAD.SHL.U32 R4, R0.reuse, 0x8, RZ ;  /* 0x0000000800047824 */ /* 0x042fe400078e00ff */
[----:B------:R-:W-:Y:S02]  /*0080*/  IMAD.SHL.U32 R2, R0, 0x4, RZ ;  /* 0x0000000400027824 */ /* 0x000fe400078e00ff */
[----:B---3--:R-:W-:Y:S01]  /*0090*/  IMAD.SHL.U32 R3, R3, 0x20, RZ ;  /* 0x0000002003037824 */ /* 0x008fe200078e00ff */
[----:B------:R-:W-:-:S04]  /*00a0*/  LOP3.LUT R5, R4, 0x7c0, RZ, 0xc0, !PT ;  /* 0x000007c004057812 */ /* 0x000fc800078ec0ff */
[----:B------:R-:W-:-:S04]  /*00b0*/  LOP3.LUT R4, R3, 0x1c, R2, 0xf8, !PT ;  /* 0x0000001c03047812 */ /* 0x000fc800078ef802 */
[C---:B------:R-:W-:Y:S01]  /*00c0*/  ISETP.GE.AND P0, PT, R4.reuse, 0x40, PT ;  /* 0x000000400400780c */ /* 0x040fe20003f06270 */
[----:B------:R-:W-:-:S04]  /*00d0*/  IMAD.IADD R5, R4, 0x1, R5 ;  /* 0x0000000104057824 */ /* 0x000fc800078e0205 */
[C---:B------:R-:W-:Y:S02]  /*00e0*/  VIADD R7, R5.reuse, 0x800 ;  /* 0x0000080005077836 */ /* 0x040fe40000000000 */
[----:B--2---:R-:W-:Y:S01]  /*00f0*/  IMAD.WIDE R14, R5, 0x4, R16 ;  /* 0x00000004050e7825 */ /* 0x004fe200078e0210 */
[----:B------:R-:W-:-:S03]  /*0100*/  CS2R R4, SRZ ;  /* 0x0000000000047805 */ /* 0x000fc6000001ff00 */
[----:B------:R-:W-:Y:S01]  /*0110*/  IMAD.WIDE R16, R7, 0x4, R16 ;  /* 0x0000000407107825 */ /* 0x000fe200078e0210 */
[----:B------:R-:W-:-:S04]  /*0120*/  CS2R R6, SRZ ;  /* 0x0000000000067805 */ /* 0x000fc8000001ff00 */
[----:B------:R-:W2:Y:S04]  /*0130*/  @!P0 LDG.E.128 R8, desc[UR6][R16.64] ;  /* 0x0000000610088981 */ /* 0x000ea8000c1e1d00 */
[----:B------:R-:W3:Y:S01]  /*0140*/  @!P0 LDG.E.128 R4, desc[UR6][R14.64] ;  /* 0x000000060e048981 */ /* 0x000ee2000c1e1d00 */
[----:B------:R-:W1:Y:S01]  /*0150*/  S2UR UR5, SR_CgaCtaId ;  /* 0x00000000000579c3 */ /* 0x000e620000008800 */
[----:B------:R-:W-:Y:S01]  /*0160*/  UMOV UR4, 0x400 ;  /* 0x0000040000047882 */ /* 0x000fe20000000000 */
[----:B------:R-:W-:Y:S01]  /*0170*/  ISETP.GE.AND P1, PT, R0, 0x100, PT ;  /* 0x000001000000780c */ /* 0x000fe20003f26270 */
[----:B-1----:R-:W-:Y:S01]  /*0180*/  UPRMT UR4, UR5, 0x654, UR4 ;  /* 0x0000065405047896 */ /* 0x002fe20008000004 */
[----:B--2---:R-:W-:Y:S02]  /*0190*/  SEL R8, R8, RZ, !P0 ;  /* 0x000000ff08087207 */ /* 0x004fe40004000000 */
[----:B---3--:R-:W-:-:S02]  /*01a0*/  SEL R13, R4, RZ, !P0 ;  /* 0x000000ff040d7207 */ /* 0x008fc40004000000 */
[----:B------:R-:W-:Y:S02]  /*01b0*/  SEL R4, R5, RZ, !P0 ;  /* 0x000000ff05047207 */ /* 0x000fe40004000000 */
[----:B------:R-:W-:Y:S02]  /*01c0*/  SEL R5, R6, RZ, !P0 ;  /* 0x000000ff06057207 */ /* 0x000fe40004000000 */
[----:B------:R-:W-:Y:S02]  /*01d0*/  SEL R6, R7, RZ, !P0 ;  /* 0x000000ff07067207 */ /* 0x000fe40004000000 */
[----:B------:R-:W-:Y:S02]  /*01e0*/  SEL R9, R9, RZ, !P0 ;  /* 0x000000ff09097207 */ /* 0x000fe40004000000 */
[----:B------:R-:W-:Y:S02]  /*01f0*/  SEL R10, R10, RZ, !P0 ;  /* 0x000000ff0a0a7207 */ /* 0x000fe40004000000 */
[----:B------:R-:W-:Y:S01]  /*0200*/  SEL R11, R11, RZ, !P0 ;  /* 0x000000ff0b0b7207 */ /* 0x000fe20004000000 */
[----:B------:R-:W-:Y:S01]  /*0210*/  FADD R8, R13, R8 ;  /* 0x000000080d087221 */ /* 0x000fe20000000000 */
[----:B------:R-:W-:Y:S01]  /*0220*/  FADD R9, R4, R9 ;  /* 0x0000000904097221 */ /* 0x000fe20000000000 */
[----:B------:R-:W-:-:S02]  /*0230*/  FADD R10, R5, R10 ;  /* 0x0000000a050a7221 */ /* 0x000fc40000000000 */
[----:B------:R-:W-:Y:S01]  /*0240*/  FADD R11, R6, R11 ;  /* 0x0000000b060b7221 */ /* 0x000fe20000000000 */
[----:B------:R-:W-:Y:S02]  /*0250*/  FSEL R8, R8, RZ, !P0 ;  /* 0x000000ff08087208 */ /* 0x000fe40004000000 */
[----:B------:R-:W-:Y:S02]  /*0260*/  FSEL R9, R9, RZ, !P0 ;  /* 0x000000ff09097208 */ /* 0x000fe40004000000 */
[----:B------:R-:W-:Y:S02]  /*0270*/  FSEL R10, R10, RZ, !P0 ;  /* 0x000000ff0a0a7208 */ /* 0x000fe40004000000 */
[----:B------:R-:W-:Y:S01]  /*0280*/  FSEL R11, R11, RZ, !P0 ;  /* 0x000000ff0b0b7208 */ /* 0x000fe20004000000 */
[----:B------:R-:W1:Y:S04]  /*0290*/  SHFL.BFLY PT, R5, R8, 0x10, 0x1f ;  /* 0x0e001f0008057f89 */ /* 0x000e6800000e0000 */
[----:B------:R-:W2:Y:S04]  /*02a0*/  SHFL.BFLY PT, R4, R9, 0x10, 0x1f ;  /* 0x0e001f0009047f89 */ /* 0x000ea800000e0000 */
[----:B------:R-:W3:Y:S04]  /*02b0*/  SHFL.BFLY PT, R7, R10, 0x10, 0x1f ;  /* 0x0e001f000a077f89 */ /* 0x000ee800000e0000 */
[----:B------:R-:W4:Y:S01]  /*02c0*/  SHFL.BFLY PT, R14, R11, 0x10, 0x1f ;  /* 0x0e001f000b0e7f89 */ /* 0x000f2200000e0000 */
[----:B-1----:R-:W-:Y:S01]  /*02d0*/  FADD R5, R8, R5 ;  /* 0x0000000508057221 */ /* 0x002fe20000000000 */
[----:B--2---:R-:W-:Y:S01]  /*02e0*/  FADD R6, R9, R4 ;  /* 0x0000000409067221 */ /* 0x004fe20000000000 */
[----:B---3--:R-:W-:Y:S01]  /*02f0*/  FADD R13, R10, R7 ;  /* 0x000000070a0d7221 */ /* 0x008fe20000000000 */
[----:B----4-:R-:W-:-:S02]  /*0300*/  FADD R15, R11, R14 ;  /* 0x0000000e0b0f7221 */ /* 0x010fc40000000000 */
[----:B------:R-:W1:Y:S04]  /*0310*/  SHFL.BFLY PT, R4, R5, 0x8, 0x1f ;  /* 0x0d001f0005047f89 */ /* 0x000e6800000e0000 */
[----:B------:R-:W2:Y:S04]  /*0320*/  SHFL.BFLY PT, R7, R6, 0x8, 0x1f ;  /* 0x0d001f0006077f89 */ /* 0x000ea800000e0000 */
[----:B------:R-:W3:Y:S04]  /*0330*/  SHFL.BFLY PT, R14, R13, 0x8, 0x1f ;  /* 0x0d001f000d0e7f89 */ /* 0x000ee800000e0000 */
[----:B------:R-:W4:Y:S01]  /*0340*/  SHFL.BFLY PT, R16, R15, 0x8, 0x1f ;  /* 0x0d001f000f107f89 */ /* 0x000f2200000e0000 */
[----:B------:R-:W-:-:S02]  /*0350*/  SHF.R.U32.HI R9, RZ, 0x5, R0 ;  /* 0x00000005ff097819 */ /* 0x000fc40000011600 */
[----:B------:R-:W-:Y:S02]  /*0360*/  LOP3.LUT R8, R2, 0x1c, RZ, 0xc0, !PT ;  /* 0x0000001c02087812 */ /* 0x000fe400078ec0ff */
[----:B------:R-:W-:Y:S02]  /*0370*/  SGXT.U32 R9, R9, 0x3 ;  /* 0x000000030909781a */ /* 0x000fe40000000000 */
[----:B------:R-:W-:Y:S01]  /*0380*/  LOP3.LUT P0, RZ, R0, 0x18, RZ, 0xc0, !PT ;  /* 0x0000001800ff7812 */ /* 0x000fe2000780c0ff */
[----:B------:R-:W-:Y:S02]  /*0390*/  IMAD.SHL.U32 R10, R8, 0x20, RZ ;  /* 0x00000020080a7824 */ /* 0x000fe400078e00ff */
[----:B------:R-:W-:Y:S02]  /*03a0*/  IMAD.SHL.U32 R11, R9, 0x4, RZ ;  /* 0x00000004090b7824 */ /* 0x000fe400078e00ff */
[----:B-1----:R-:W-:-:S03]  /*03b0*/  FADD R18, R5, R4 ;  /* 0x0000000405127221 */ /* 0x002fc60000000000 */
[----:B------:R-:W-:Y:S01]  /*03c0*/  LOP3.LUT R11, R10, R11, RZ, 0xfc, !PT ;  /* 0x0000000b0a0b7212 */ /* 0x000fe200078efcff */
[----:B--2---:R-:W-:Y:S01]  /*03d0*/  FADD R6, R6, R7 ;  /* 0x0000000706067221 */ /* 0x004fe20000000000 */
[----:B---3--:R-:W-:Y:S01]  /*03e0*/  FADD R14, R13, R14 ;  /* 0x0000000e0d0e7221 */ /* 0x008fe20000000000 */
[----:B----4-:R-:W-:Y:S02]  /*03f0*/  FADD R16, R15, R16 ;  /* 0x000000100f107221 */ /* 0x010fe40000000000 */
[----:B------:R-:W-:Y:S04]  /*0400*/  @!P0 STS [R11+UR4], R18 ;  /* 0x000000120b008988 */ /* 0x000fe80008000804 */
[----:B------:R-:W-:Y:S04]  /*0410*/  @!P0 STS [R11+UR4+0x20], R6 ;  /* 0x000020060b008988 */ /* 0x000fe80008000804 */
[----:B------:R-:W-:Y:S04]  /*0420*/  @!P0 STS [R11+UR4+0x40], R14 ;  /* 0x0000400e0b008988 */ /* 0x000fe80008000804 */
[----:B------:R-:W-:Y:S01]  /*0430*/  @!P0 STS [R11+UR4+0x60], R16 ;  /* 0x000060100b008988 */ /* 0x000fe20008000804 */
[----:B------:R-:W-:Y:S06]  /*0440*/  BAR.SYNC.DEFER_BLOCKING 0x0 ;  /* 0x0000000000007b1d */ /* 0x000fec0000010000 */
[----:B------:R-:W1:Y:S04]  /*0450*/  @!P1 LDS R12, [R2+UR4] ;  /* 0x00000004020c9984 */ /* 0x000e680008000800 */
[----:B-1----:R-:W1:Y:S02]  /*0460*/  SHFL.BFLY PT, R5, R12, 0x4, 0x1f ;  /* 0x0c801f000c057f89 */ /* 0x002e6400000e0000 */
[----:B-1----:R-:W-:-:S05]  /*0470*/  FADD R7, R12, R5 ;  /* 0x000000050c077221 */ /* 0x002fca0000000000 */
[----:B------:R-:W1:Y:S01]  /*0480*/  SHFL.BFLY PT, R4, R7, 0x2, 0x1f ;  /* 0x0c401f0007047f89 */ /* 0x000e6200000e0000 */
[----:B------:R-:W-:Y:S01]  /*0490*/  LOP3.LUT P0, RZ, R0, 0x7, RZ, 0xc0, !PT ;  /* 0x0000000700ff7812 */ /* 0x000fe2000780c0ff */
[----:B-1----:R-:W-:-:S05]  /*04a0*/  FADD R13, R7, R4 ;  /* 0x00000004070d7221 */ /* 0x002fca0000000000 */
[----:B------:R-:W1:Y:S01]  /*04b0*/  SHFL.BFLY PT, R4, R13, 0x1, 0x1f ;  /* 0x0c201f000d047f89 */ /* 0x000e6200000e0000 */
[----:B------:R-:W-:Y:S01]  /*04c0*/  ISETP.LT.AND P0, PT, R0, 0x100, !P0 ;  /* 0x000001000000780c */ /* 0x000fe20004701270 */
[----:B-1----:R-:W-:-:S12]  /*04d0*/  FADD R15, R13, R4 ;  /* 0x000000040d0f7221 */ /* 0x002fd80000000000 */
[----:B------:R-:W-:Y:S01]  /*04e0*/  @P0 STS [R2+UR4], R15 ;  /* 0x0000000f02000988 */ /* 0x000fe20008000804 */
[----:B------:R-:W-:Y:S06]  /*04f0*/  BAR.SYNC.DEFER_BLOCKING 0x0 ;  /* 0x0000000000007b1d */ /* 0x000fec0000010000 */
[----:B------:R-:W-:Y:S04]  /*0500*/  LDS R4, [R10+UR4] ;  /* 0x000000040a047984 */ /* 0x000fe80008000800 */
[----:B------:R-:W-:Y:S04]  /*0510*/  LDS R5, [R10+UR4+0x20] ;  /* 0x000020040a057984 */ /* 0x000fe80008000800 */
[----:B------:R-:W-:Y:S04]  /*0520*/  LDS R6, [R10+UR4+0x40] ;  /* 0x000040040a067984 */ /* 0x000fe80008000800 */
[----:B------:R-:W1:Y:S01]  /*0530*/  LDS R7, [R10+UR4+0x60] ;  /* 0x000060040a077984 */ /* 0x000e620008000800 */
[----:B------:R-:W-:Y:S01]  /*0540*/  LOP3.LUT R11, R3, 0x1f, R0, 0xf8, !PT ;  /* 0x0000001f030b7812 */ /* 0x000fe200078ef800 */
[----:B------:R-:W-:-:S04]  /*0550*/  VIADD R3, R10, UR4 ;  /* 0x000000040a037c36 */ /* 0x000fc80008000000 */
[----:B------:R-:W-:Y:S01]  /*0560*/  IMAD R3, R8, -0x1c, R3 ;  /* 0xffffffe408037824 */ /* 0x000fe200078e0203 */
[----:B------:R-:W-:Y:S01]  /*0570*/  BAR.SYNC.DEFER_BLOCKING 0x0 ;  /* 0x0000000000007b1d */ /* 0x000fe20000010000 */
[----:B------:R-:W-:-:S04]  /*0580*/  ISETP.GE.AND P0, PT, R11, 0x40, PT ;  /* 0x000000400b00780c */ /* 0x000fc80003f06270 */
[----:B------:R-:W-:Y:S02]  /*0590*/  ISETP.EQ.AND P0, PT, R9, RZ, !P0 ;  /* 0x000000ff0900720c */ /* 0x000fe40004702270 */
[----:B------:R-:W-:Y:S01]  /*05a0*/  LOP3.LUT R0, R0, 0x1f, RZ, 0xc0, !PT ;  /* 0x0000001f00007812 */ /* 0x000fe200078ec0ff */
[----:B-1----:R1:W-:Y:S03]  /*05b0*/  STS.128 [R3], R4 ;  /* 0x0000000403007388 */ /* 0x0023e60000000c00 */
[----:B------:R-:W-:Y:S01]  /*05c0*/  LEA R0, R0, UR4, 0x2 ;  /* 0x0000000400007c11 */ /* 0x000fe2000f8e10ff */
[----:B------:R-:W-:Y:S06]  /*05d0*/  BAR.SYNC.DEFER_BLOCKING 0x0 ;  /* 0x0000000000007b1d */ /* 0x000fec0000010000 */
[----:B-1----:R-:W-:Y:S05]  /*05e0*/  @!P0 EXIT ;  /* 0x000000000000894d */ /* 0x002fea0003800000 */
[----:B------:R-:W0:Y:S01]  /*05f0*/  LDS R5, [R0] ;  /* 0x0000000000057984 */ /* 0x000e220000000800 */
[----:B------:R-:W1:Y:S02]  /*0600*/  LDC.64 R2, c[0x0][0x218] ;  /* 0x00008600ff027b82 */ /* 0x000e640000000a00 */
[----:B-1----:R-:W-:-:S05]  /*0610*/  IMAD.WIDE R2, R11, 0x4, R2 ;  /* 0x000000040b027825 */ /* 0x002fca00078e0202 */
[----:B0-----:R-:W-:Y:S01]  /*0620*/  STG.E desc[UR6][R2.64], R5 ;  /* 0x0000000502007986 */ /* 0x001fe2000c101906 */
[----:B------:R-:W-:Y:S05]  /*0630*/  EXIT ;  /* 0x000000000000794d */ /* 0x000fea0003800000 */
.L_x_0:
[----:B------:R-:W-:-:S00]  /*0640*/  BRA `(.L_x_0) ;  /* 0xfffffffc00fc7947 */ /* 0x000fc0000383ffff */
[----:B------:R-:W-:-:S00]  /*0650*/  NOP ;  /* 0x0000000000007918 */ /* 0x000fc00000000000 */
        /* <DEDUP_REMOVED lines=10> */
.L_x_1:


//--------------------- .nv.shared.triton_per_fused_abs_mean_sub_13 --------------------------
	.section	.nv.shared.triton_per_fused_abs_mean_sub_13,"aw",@nobits
	.sectionflags	@""
	.align	16
	.zero		1024


//--------------------- .nv.constant0.triton_per_fused_abs_mean_sub_13 --------------------------
	.section	.nv.constant0.triton_per_fused_abs_mean_sub_13,"a",@progbits
	.sectionflags	@""
	.align	4
.nv.constant0.triton_per_fused_abs_mean_sub_13:
	.zero		552
